//
// Generated by NVIDIA NVVM Compiler
//
// Compiler Build ID: CL-36424714
// Cuda compilation tools, release 13.0, V13.0.88
// Based on NVVM 20.0.0
//

.version 9.0
.target sm_100
.address_size 64

	// .globl	_Z9genRandomPyd

.visible .entry _Z9genRandomPyd(
	.param .u64 .ptr .align 1 _Z9genRandomPyd_param_0,
	.param .f64 _Z9genRandomPyd_param_1
)
{
	.reg .pred 	%p<2>;
	.reg .b32 	%r<13>;
	.reg .b64 	%rd<6>;
	.reg .b64 	%fd<5>;

	ld.param.u64 	%rd1, [_Z9genRandomPyd_param_0];
	ld.param.f64 	%fd1, [_Z9genRandomPyd_param_1];
	cvta.to.global.u64 	%rd2, %rd1;
	setp.neu.f64 	%p1, %fd1, 0d40FBF52000000000;
	selp.f64 	%fd2, 0d0000000000000000, 0d40FBF52000000000, %p1;
	mov.u32 	%r1, %ntid.x;
	mov.u32 	%r2, %ctaid.x;
	mov.u32 	%r3, %tid.x;
	mad.lo.s32 	%r4, %r1, %r2, %r3;
	mad.lo.s32 	%r5, %r4, 3, 5;
	mul.hi.s32 	%r6, %r5, -1840700269;
	add.s32 	%r7, %r6, %r5;
	shr.u32 	%r8, %r7, 31;
	shr.s32 	%r9, %r7, 2;
	add.s32 	%r10, %r9, %r8;
	mul.lo.s32 	%r11, %r10, 7;
	sub.s32 	%r12, %r5, %r11;
	cvt.rn.f64.s32 	%fd3, %r12;
	mul.f64 	%fd4, %fd2, %fd3;
	cvt.rzi.u64.f64 	%rd3, %fd4;
	mul.wide.s32 	%rd4, %r4, 8;
	add.s64 	%rd5, %rd2, %rd4;
	st.global.u64 	[%rd5], %rd3;
	ret;

}


// ===== COMPILED SASS (sm_100) =====

	.target	sm_100

	.elftype	@"ET_EXEC"


//--------------------- .note.nv.tkinfo           --------------------------
	.section	.note.nv.tkinfo,"",@"SHT_NOTE"
	.sectionflags	@"SHF_NOTE_NV_TKINFO"
	.tkinfo
        /*0018*/ 	.word	0x00000002
        /*0030*/ 	.string	""
        /*0030*/ 	.string	"ptxas"
        /*0030*/ 	.string	"Cuda compilation tools, release 13.0, V13.0.88"
        /*0030*/ 	.string	"Build cuda_13.0.r13.0/compiler.36424714_0"
        /*0030*/ 	.string	"-arch sm_100 -m 64 "



//--------------------- .note.nv.cuinfo           --------------------------
	.section	.note.nv.cuinfo,"",@"SHT_NOTE"
	.sectionflags	@"SHF_NOTE_NV_CUINFO"
        /*0018*/ 	.short	0x0002
        /*001a*/ 	.short	0x0064
        /*001c*/ 	.short	0x0082
	.zero		2


//--------------------- .nv.info                  --------------------------
	.section	.nv.info,"",@"SHT_CUDA_INFO"
	.align	4


	//----- nvinfo : EIATTR_REGCOUNT
	.align		4
        /*0000*/ 	.byte	0x04, 0x2f
        /*0002*/ 	.short	(.L_1 - .L_0)
	.align		4
.L_0:
        /*0004*/ 	.word	index@(_Z9genRandomPyd)
        /*0008*/ 	.word	0x0000000c


	//----- nvinfo : EIATTR_FRAME_SIZE
	.align		4
.L_1:
        /*000c*/ 	.byte	0x04, 0x11
        /*000e*/ 	.short	(.L_3 - .L_2)
	.align		4
.L_2:
        /*0010*/ 	.word	index@(_Z9genRandomPyd)
        /*0014*/ 	.word	0x00000000


	//----- nvinfo : EIATTR_MIN_STACK_SIZE
	.align		4
.L_3:
        /*0018*/ 	.byte	0x04, 0x12
        /*001a*/ 	.short	(.L_5 - .L_4)
	.align		4
.L_4:
        /*001c*/ 	.word	index@(_Z9genRandomPyd)
        /*0020*/ 	.word	0x00000000
.L_5:


//--------------------- .nv.compat                --------------------------
	.section	.nv.compat,"",@"SHT_CUDA_COMPAT_INFO"
	.align	4
        /*0000*/ 	.byte	0x02, 0x09, 0x00, 0x00, 0x02, 0x02, 0x01, 0x00, 0x02, 0x05, 0x05, 0x00, 0x03, 0x07, 0x01, 0x01
        /*0010*/ 	.byte	0x02, 0x03, 0x00, 0x00, 0x02, 0x06, 0x01, 0x00, 0x04, 0x0b, 0x08, 0x00, 0x01, 0x00, 0x00, 0x00
        /*0020*/ 	.byte	0x00, 0x00, 0x00, 0x00


//--------------------- .nv.info._Z9genRandomPyd  --------------------------
	.section	.nv.info._Z9genRandomPyd,"",@"SHT_CUDA_INFO"
	.sectionflags	@""
	.align	4


	//----- nvinfo : EIATTR_CUDA_API_VERSION
	.align		4
        /*0000*/ 	.byte	0x04, 0x37
        /*0002*/ 	.short	(.L_7 - .L_6)
.L_6:
        /*0004*/ 	.word	0x00000082


	//----- nvinfo : EIATTR_KPARAM_INFO
	.align		4
.L_7:
        /*0008*/ 	.byte	0x04, 0x17
        /*000a*/ 	.short	(.L_9 - .L_8)
.L_8:
        /*000c*/ 	.word	0x00000000
        /*0010*/ 	.short	0x0001
        /*0012*/ 	.short	0x0008
        /*0014*/ 	.byte	0x00, 0xf0, 0x21, 0x00


	//----- nvinfo : EIATTR_KPARAM_INFO
	.align		4
.L_9:
        /*0018*/ 	.byte	0x04, 0x17
        /*001a*/ 	.short	(.L_11 - .L_10)
.L_10:
        /*001c*/ 	.word	0x00000000
        /*0020*/ 	.short	0x0000
        /*0022*/ 	.short	0x0000
        /*0024*/ 	.byte	0x00, 0xf5, 0x21, 0x00


	//----- nvinfo : EIATTR_SPARSE_MMA_MASK
	.align		4
.L_11:
        /*0028*/ 	.byte	0x03, 0x50
        /*002a*/ 	.short	0x0000


	//----- nvinfo : EIATTR_MAXREG_COUNT
	.align		4
        /*002c*/ 	.byte	0x03, 0x1b
        /*002e*/ 	.short	0x00ff


	//----- nvinfo : EIATTR_MERCURY_ISA_VERSION
	.align		4
        /*0030*/ 	.byte	0x03, 0x5f
        /*0032*/ 	.short	0x0101


	//----- nvinfo : EIATTR_VRC_CTA_INIT_COUNT
	.align		4
        /*0034*/ 	.byte	0x02, 0x4a
	.zero		1
	.zero		1


	//----- nvinfo : EIATTR_EXIT_INSTR_OFFSETS
	.align		4
        /*0038*/ 	.byte	0x04, 0x1c
        /*003a*/ 	.short	(.L_13 - .L_12)


	//   ....[0]....
.L_12:
        /*003c*/ 	.word	0x00000170


	//----- nvinfo : EIATTR_CBANK_PARAM_SIZE
	.align		4
.L_13:
        /*0040*/ 	.byte	0x03, 0x19
        /*0042*/ 	.short	0x0010


	//----- nvinfo : EIATTR_PARAM_CBANK
	.align		4
        /*0044*/ 	.byte	0x04, 0x0a
        /*0046*/ 	.short	(.L_15 - .L_14)
	.align		4
.L_14:
        /*0048*/ 	.word	index@(.nv.constant0._Z9genRandomPyd)
        /*004c*/ 	.short	0x0380
        /*004e*/ 	.short	0x0010


	//----- nvinfo : EIATTR_SW_WAR
	.align		4
.L_15:
        /*0050*/ 	.byte	0x04, 0x36
        /*0052*/ 	.short	(.L_17 - .L_16)
.L_16:
        /*0054*/ 	.word	0x00000008
.L_17:


//--------------------- .nv.callgraph             --------------------------
	.section	.nv.callgraph,"",@"SHT_CUDA_CALLGRAPH"
	.align	4
	.sectionentsize	8
	.align		4
        /*0000*/ 	.word	0x00000000
	.align		4
        /*0004*/ 	.word	0xffffffff
	.align		4
        /*0008*/ 	.word	0x00000000
	.align		4
        /*000c*/ 	.word	0xfffffffe
	.align		4
        /*0010*/ 	.word	0x00000000
	.align		4
        /*0014*/ 	.word	0xfffffffd
	.align		4
        /*0018*/ 	.word	0x00000000
	.align		4
        /*001c*/ 	.word	0xfffffffc


//--------------------- .text._Z9genRandomPyd     --------------------------
	.section	.text._Z9genRandomPyd,"ax",@progbits
	.align	128
        .global         _Z9genRandomPyd
        .type           _Z9genRandomPyd,@function
        .size           _Z9genRandomPyd,(.L_x_1 - _Z9genRandomPyd)
        .other          _Z9genRandomPyd,@"STO_CUDA_ENTRY STV_DEFAULT"
_Z9genRandomPyd:
.text._Z9genRandomPyd:
[----:B------:R-:W-:Y:S01]  /*0000*/  LDC R1, c[0x0][0x37c] ;  /* 0x0000df00ff017b82 */ /* 0x000fe20000000800 */
[----:B------:R-:W0:Y:S01]  /*0010*/  S2R R9, SR_CTAID.X ;  /* 0x0000000000097919 */ /* 0x000e220000002500 */
[----:B------:R-:W0:Y:S01]  /*0020*/  LDCU UR4, c[0x0][0x360] ;  /* 0x00006c00ff0477ac */ /* 0x000e220008000800 */
[----:B------:R-:W-:-:S05]  /*0030*/  HFMA2 R2, -RZ, RZ, 0, 1.78813934326171875e-07 ;  /* 0x00000003ff027431 */ /* 0x000fca00000001ff */
[----:B------:R-:W1:Y:S01]  /*0040*/  LDC.64 R6, c[0x0][0x388] ;  /* 0x0000e200ff067b82 */ /* 0x000e620000000a00 */
[----:B------:R-:W0:Y:S01]  /*0050*/  S2R R0, SR_TID.X ;  /* 0x0000000000007919 */ /* 0x000e220000002100 */
[----:B------:R-:W-:Y:S01]  /*0060*/  MOV R4, RZ ;  /* 0x000000ff00047202 */ /* 0x000fe20000000f00 */
[----:B-1----:R-:W-:-:S05]  /*0070*/  DSETP.NEU.AND P0, PT, R6, 114514, PT ;  /* 0x40fbf5200600742a */ /* 0x002fca0003f0d000 */
[----:B------:R-:W1:Y:S01]  /*0080*/  LDC.64 R6, c[0x0][0x380] ;  /* 0x0000e000ff067b82 */ /* 0x000e620000000a00 */
[----:B0-----:R-:W-:Y:S01]  /*0090*/  IMAD R9, R9, UR4, R0 ;  /* 0x0000000409097c24 */ /* 0x001fe2000f8e0200 */
[----:B------:R-:W0:Y:S03]  /*00a0*/  LDCU.64 UR4, c[0x0][0x358] ;  /* 0x00006b00ff0477ac */ /* 0x000e260008000a00 */
[----:B------:R-:W-:Y:S01]  /*00b0*/  IMAD R3, R9, R2, 0x5 ;  /* 0x0000000509037424 */ /* 0x000fe200078e0202 */
[----:B------:R-:W-:-:S05]  /*00c0*/  MOV R2, RZ ;  /* 0x000000ff00027202 */ /* 0x000fca0000000f00 */
[----:B------:R-:W-:-:S05]  /*00d0*/  IMAD.HI R0, R3, -0x6db6db6d, R2 ;  /* 0x9249249303007827 */ /* 0x000fca00078e0202 */
[----:B------:R-:W-:-:S04]  /*00e0*/  SHF.R.U32.HI R5, RZ, 0x1f, R0 ;  /* 0x0000001fff057819 */ /* 0x000fc80000011600 */
[----:B------:R-:W-:-:S05]  /*00f0*/  LEA.HI.SX32 R5, R0, R5, 0x1e ;  /* 0x0000000500057211 */ /* 0x000fca00078ff2ff */
[----:B------:R-:W-:Y:S01]  /*0100*/  IMAD R0, R5, -0x7, R3 ;  /* 0xfffffff905007824 */ /* 0x000fe200078e0203 */
[----:B------:R-:W-:-:S03]  /*0110*/  FSEL R5, RZ, 7.8736724853515625, P0 ;  /* 0x40fbf520ff057808 */ /* 0x000fc60000000000 */
[----:B------:R-:W2:Y:S03]  /*0120*/  I2F.F64 R2, R0 ;  /* 0x0000000000027312 */ /* 0x000ea60000201c00 */
[----:B--2---:R-:W-:Y:S01]  /*0130*/  DMUL R2, R2, R4 ;  /* 0x0000000402027228 */ /* 0x004fe20000000000 */
[----:B-1----:R-:W-:-:S09]  /*0140*/  IMAD.WIDE R4, R9, 0x8, R6 ;  /* 0x0000000809047825 */ /* 0x002fd200078e0206 */
[----:B------:R-:W0:Y:S02]  /*0150*/  F2I.U64.F64.TRUNC R2, R2 ;  /* 0x0000000200027311 */ /* 0x000e24000030d800 */
[----:B0-----:R-:W-:Y:S01]  /*0160*/  STG.E.64 desc[UR4][R4.64], R2 ;  /* 0x0000000204007986 */ /* 0x001fe2000c101b04 */
[----:B------:R-:W-:Y:S05]  /*0170*/  EXIT ;  /* 0x000000000000794d */ /* 0x000fea0003800000 */
.L_x_0:
[----:B------:R-:W-:-:S00]  /*0180*/  BRA `(.L_x_0) ;  /* 0xfffffffc00fc7947 */ /* 0x000fc0000383ffff */
[----:B------:R-:W-:-:S00]  /*0190*/  NOP ;  /* 0x0000000000007918 */ /* 0x000fc00000000000 */
        /* <DEDUP_REMOVED lines=14> */
.L_x_1:


//--------------------- .nv.shared.reserved.0     --------------------------
	.section	.nv.shared.reserved.0,"aw",@nobits
	.weak		__nv_reservedSMEM_offset_0_alias
	.size		__nv_reservedSMEM_offset_0_alias, 0, 64
	.other		__nv_reservedSMEM_offset_0_alias,@"STO_CUDA_RESERVED_SHARED STV_DEFAULT"
__nv_reservedSMEM_offset_0_alias:
	.zero		0
	.zero		64


//--------------------- .nv.constant0._Z9genRandomPyd --------------------------
	.section	.nv.constant0._Z9genRandomPyd,"a",@progbits
	.sectionflags	@""
	.align	4
.nv.constant0._Z9genRandomPyd:
	.zero		912


//--------------------- SYMBOLS --------------------------

	.type		.nv.reservedSmem.offset0,@object
	.size		.nv.reservedSmem.offset0,0x4
